//
// Generated by NVIDIA NVVM Compiler
//
// Compiler Build ID: CL-36424714
// Cuda compilation tools, release 13.0, V13.0.88
// Based on NVVM 20.0.0
//

.version 9.0
.target sm_100
.address_size 64

	// .globl	_Z9Array_addPiS_S_S_

.visible .entry _Z9Array_addPiS_S_S_(
	.param .u64 .ptr .align 1 _Z9Array_addPiS_S_S__param_0,
	.param .u64 .ptr .align 1 _Z9Array_addPiS_S_S__param_1,
	.param .u64 .ptr .align 1 _Z9Array_addPiS_S_S__param_2,
	.param .u64 .ptr .align 1 _Z9Array_addPiS_S_S__param_3
)
{
	.reg .pred 	%p<2>;
	.reg .b32 	%r<6>;
	.reg .b64 	%rd<13>;

	ld.param.u64 	%rd1, [_Z9Array_addPiS_S_S__param_0];
	ld.param.u64 	%rd2, [_Z9Array_addPiS_S_S__param_1];
	ld.param.u64 	%rd3, [_Z9Array_addPiS_S_S__param_2];
	ld.param.u64 	%rd4, [_Z9Array_addPiS_S_S__param_3];
	cvta.to.global.u64 	%rd5, %rd4;
	mov.u32 	%r1, %tid.x;
	ld.global.u32 	%r2, [%rd5];
	setp.ge.s32 	%p1, %r1, %r2;
	@%p1 bra 	$L__BB0_2;
	cvta.to.global.u64 	%rd6, %rd1;
	cvta.to.global.u64 	%rd7, %rd2;
	cvta.to.global.u64 	%rd8, %rd3;
	mul.wide.u32 	%rd9, %r1, 4;
	add.s64 	%rd10, %rd6, %rd9;
	ld.global.u32 	%r3, [%rd10];
	add.s64 	%rd11, %rd7, %rd9;
	ld.global.u32 	%r4, [%rd11];
	add.s32 	%r5, %r4, %r3;
	add.s64 	%rd12, %rd8, %rd9;
	st.global.u32 	[%rd12], %r5;
$L__BB0_2:
	ret;

}


// ===== COMPILED SASS (sm_100) =====

	.target	sm_100

	.elftype	@"ET_EXEC"


//--------------------- .note.nv.tkinfo           --------------------------
	.section	.note.nv.tkinfo,"",@"SHT_NOTE"
	.sectionflags	@"SHF_NOTE_NV_TKINFO"
	.tkinfo
        /*0018*/ 	.word	0x00000002
        /*0030*/ 	.string	""
        /*0030*/ 	.string	"ptxas"
        /*0030*/ 	.string	"Cuda compilation tools, release 13.0, V13.0.88"
        /*0030*/ 	.string	"Build cuda_13.0.r13.0/compiler.36424714_0"
        /*0030*/ 	.string	"-arch sm_100 -m 64 "



//--------------------- .note.nv.cuinfo           --------------------------
	.section	.note.nv.cuinfo,"",@"SHT_NOTE"
	.sectionflags	@"SHF_NOTE_NV_CUINFO"
        /*0018*/ 	.short	0x0002
        /*001a*/ 	.short	0x0064
        /*001c*/ 	.short	0x0082
	.zero		2


//--------------------- .nv.info                  --------------------------
	.section	.nv.info,"",@"SHT_CUDA_INFO"
	.align	4


	//----- nvinfo : EIATTR_REGCOUNT
	.align		4
        /*0000*/ 	.byte	0x04, 0x2f
        /*0002*/ 	.short	(.L_1 - .L_0)
	.align		4
.L_0:
        /*0004*/ 	.word	index@(_Z9Array_addPiS_S_S_)
        /*0008*/ 	.word	0x0000000c


	//----- nvinfo : EIATTR_FRAME_SIZE
	.align		4
.L_1:
        /*000c*/ 	.byte	0x04, 0x11
        /*000e*/ 	.short	(.L_3 - .L_2)
	.align		4
.L_2:
        /*0010*/ 	.word	index@(_Z9Array_addPiS_S_S_)
        /*0014*/ 	.word	0x00000000


	//----- nvinfo : EIATTR_MIN_STACK_SIZE
	.align		4
.L_3:
        /*0018*/ 	.byte	0x04, 0x12
        /*001a*/ 	.short	(.L_5 - .L_4)
	.align		4
.L_4:
        /*001c*/ 	.word	index@(_Z9Array_addPiS_S_S_)
        /*0020*/ 	.word	0x00000000
.L_5:


//--------------------- .nv.compat                --------------------------
	.section	.nv.compat,"",@"SHT_CUDA_COMPAT_INFO"
	.align	4
        /*0000*/ 	.byte	0x02, 0x09, 0x00, 0x00, 0x02, 0x02, 0x01, 0x00, 0x02, 0x05, 0x05, 0x00, 0x03, 0x07, 0x01, 0x01
        /*0010*/ 	.byte	0x02, 0x03, 0x00, 0x00, 0x02, 0x06, 0x01, 0x00, 0x04, 0x0b, 0x08, 0x00, 0x09, 0x00, 0x00, 0x00
        /*0020*/ 	.byte	0x00, 0x00, 0x00, 0x00


//--------------------- .nv.info._Z9Array_addPiS_S_S_ --------------------------
	.section	.nv.info._Z9Array_addPiS_S_S_,"",@"SHT_CUDA_INFO"
	.sectionflags	@""
	.align	4


	//----- nvinfo : EIATTR_CUDA_API_VERSION
	.align		4
        /*0000*/ 	.byte	0x04, 0x37
        /*0002*/ 	.short	(.L_7 - .L_6)
.L_6:
        /*0004*/ 	.word	0x00000082


	//----- nvinfo : EIATTR_KPARAM_INFO
	.align		4
.L_7:
        /*0008*/ 	.byte	0x04, 0x17
        /*000a*/ 	.short	(.L_9 - .L_8)
.L_8:
        /*000c*/ 	.word	0x00000000
        /*0010*/ 	.short	0x0003
        /*0012*/ 	.short	0x0018
        /*0014*/ 	.byte	0x00, 0xf5, 0x21, 0x00


	//----- nvinfo : EIATTR_KPARAM_INFO
	.align		4
.L_9:
        /*0018*/ 	.byte	0x04, 0x17
        /*001a*/ 	.short	(.L_11 - .L_10)
.L_10:
        /*001c*/ 	.word	0x00000000
        /*0020*/ 	.short	0x0002
        /*0022*/ 	.short	0x0010
        /*0024*/ 	.byte	0x00, 0xf5, 0x21, 0x00


	//----- nvinfo : EIATTR_KPARAM_INFO
	.align		4
.L_11:
        /*0028*/ 	.byte	0x04, 0x17
        /*002a*/ 	.short	(.L_13 - .L_12)
.L_12:
        /*002c*/ 	.word	0x00000000
        /*0030*/ 	.short	0x0001
        /*0032*/ 	.short	0x0008
        /*0034*/ 	.byte	0x00, 0xf5, 0x21, 0x00


	//----- nvinfo : EIATTR_KPARAM_INFO
	.align		4
.L_13:
        /*0038*/ 	.byte	0x04, 0x17
        /*003a*/ 	.short	(.L_15 - .L_14)
.L_14:
        /*003c*/ 	.word	0x00000000
        /*0040*/ 	.short	0x0000
        /*0042*/ 	.short	0x0000
        /*0044*/ 	.byte	0x00, 0xf5, 0x21, 0x00


	//----- nvinfo : EIATTR_SPARSE_MMA_MASK
	.align		4
.L_15:
        /*0048*/ 	.byte	0x03, 0x50
        /*004a*/ 	.short	0x0000


	//----- nvinfo : EIATTR_MAXREG_COUNT
	.align		4
        /*004c*/ 	.byte	0x03, 0x1b
        /*004e*/ 	.short	0x00ff


	//----- nvinfo : EIATTR_MERCURY_ISA_VERSION
	.align		4
        /*0050*/ 	.byte	0x03, 0x5f
        /*0052*/ 	.short	0x0101


	//----- nvinfo : EIATTR_VRC_CTA_INIT_COUNT
	.align		4
        /*0054*/ 	.byte	0x02, 0x4a
	.zero		1
	.zero		1


	//----- nvinfo : EIATTR_EXIT_INSTR_OFFSETS
	.align		4
        /*0058*/ 	.byte	0x04, 0x1c
        /*005a*/ 	.short	(.L_17 - .L_16)


	//   ....[0]....
.L_16:
        /*005c*/ 	.word	0x00000060


	//   ....[1]....
        /*0060*/ 	.word	0x00000110


	//----- nvinfo : EIATTR_CBANK_PARAM_SIZE
	.align		4
.L_17:
        /*0064*/ 	.byte	0x03, 0x19
        /*0066*/ 	.short	0x0020


	//----- nvinfo : EIATTR_PARAM_CBANK
	.align		4
        /*0068*/ 	.byte	0x04, 0x0a
        /*006a*/ 	.short	(.L_19 - .L_18)
	.align		4
.L_18:
        /*006c*/ 	.word	index@(.nv.constant0._Z9Array_addPiS_S_S_)
        /*0070*/ 	.short	0x0380
        /*0072*/ 	.short	0x0020


	//----- nvinfo : EIATTR_SW_WAR
	.align		4
.L_19:
        /*0074*/ 	.byte	0x04, 0x36
        /*0076*/ 	.short	(.L_21 - .L_20)
.L_20:
        /*0078*/ 	.word	0x00000008
.L_21:


//--------------------- .nv.callgraph             --------------------------
	.section	.nv.callgraph,"",@"SHT_CUDA_CALLGRAPH"
	.align	4
	.sectionentsize	8
	.align		4
        /*0000*/ 	.word	0x00000000
	.align		4
        /*0004*/ 	.word	0xffffffff
	.align		4
        /*0008*/ 	.word	0x00000000
	.align		4
        /*000c*/ 	.word	0xfffffffe
	.align		4
        /*0010*/ 	.word	0x00000000
	.align		4
        /*0014*/ 	.word	0xfffffffd
	.align		4
        /*0018*/ 	.word	0x00000000
	.align		4
        /*001c*/ 	.word	0xfffffffc


//--------------------- .text._Z9Array_addPiS_S_S_ --------------------------
	.section	.text._Z9Array_addPiS_S_S_,"ax",@progbits
	.align	128
        .global         _Z9Array_addPiS_S_S_
        .type           _Z9Array_addPiS_S_S_,@function
        .size           _Z9Array_addPiS_S_S_,(.L_x_1 - _Z9Array_addPiS_S_S_)
        .other          _Z9Array_addPiS_S_S_,@"STO_CUDA_ENTRY STV_DEFAULT"
_Z9Array_addPiS_S_S_:
.text._Z9Array_addPiS_S_S_:
[----:B------:R-:W-:Y:S08]  /*0000*/  LDC R1, c[0x0][0x37c] ;  /* 0x0000df00ff017b82 */ /* 0x000ff00000000800 */
[----:B------:R-:W0:Y:S01]  /*0010*/  LDC.64 R2, c[0x0][0x398] ;  /* 0x0000e600ff027b82 */ /* 0x000e220000000a00 */
[----:B------:R-:W0:Y:S02]  /*0020*/  LDCU.64 UR4, c[0x0][0x358] ;  /* 0x00006b00ff0477ac */ /* 0x000e240008000a00 */
[----:B0-----:R-:W2:Y:S01]  /*0030*/  LDG.E R2, desc[UR4][R2.64] ;  /* 0x0000000402027981 */ /* 0x001ea2000c1e1900 */
[----:B------:R-:W2:Y:S02]  /*0040*/  S2R R9, SR_TID.X ;  /* 0x0000000000097919 */ /* 0x000ea40000002100 */
[----:B--2---:R-:W-:-:S13]  /*0050*/  ISETP.GE.AND P0, PT, R9, R2, PT ;  /* 0x000000020900720c */ /* 0x004fda0003f06270 */
[----:B------:R-:W-:Y:S05]  /*0060*/  @P0 EXIT ;  /* 0x000000000000094d */ /* 0x000fea0003800000 */
[----:B------:R-:W0:Y:S08]  /*0070*/  LDC.64 R2, c[0x0][0x380] ;  /* 0x0000e000ff027b82 */ /* 0x000e300000000a00 */
[----:B------:R-:W1:Y:S08]  /*0080*/  LDC.64 R4, c[0x0][0x388] ;  /* 0x0000e200ff047b82 */ /* 0x000e700000000a00 */
[----:B------:R-:W2:Y:S01]  /*0090*/  LDC.64 R6, c[0x0][0x390] ;  /* 0x0000e400ff067b82 */ /* 0x000ea20000000a00 */
[----:B0-----:R-:W-:-:S06]  /*00a0*/  IMAD.WIDE.U32 R2, R9, 0x4, R2 ;  /* 0x0000000409027825 */ /* 0x001fcc00078e0002 */
[----:B------:R-:W3:Y:S01]  /*00b0*/  LDG.E R2, desc[UR4][R2.64] ;  /* 0x0000000402027981 */ /* 0x000ee2000c1e1900 */
[----:B-1----:R-:W-:-:S06]  /*00c0*/  IMAD.WIDE.U32 R4, R9, 0x4, R4 ;  /* 0x0000000409047825 */ /* 0x002fcc00078e0004 */
[----:B------:R-:W3:Y:S01]  /*00d0*/  LDG.E R5, desc[UR4][R4.64] ;  /* 0x0000000404057981 */ /* 0x000ee2000c1e1900 */
[----:B--2---:R-:W-:Y:S01]  /*00e0*/  IMAD.WIDE.U32 R6, R9, 0x4, R6 ;  /* 0x0000000409067825 */ /* 0x004fe200078e0006 */
[----:B---3--:R-:W-:-:S05]  /*00f0*/  IADD3 R9, PT, PT, R2, R5, RZ ;  /* 0x0000000502097210 */ /* 0x008fca0007ffe0ff */
[----:B------:R-:W-:Y:S01]  /*0100*/  STG.E desc[UR4][R6.64], R9 ;  /* 0x0000000906007986 */ /* 0x000fe2000c101904 */
[----:B------:R-:W-:Y:S05]  /*0110*/  EXIT ;  /* 0x000000000000794d */ /* 0x000fea0003800000 */
.L_x_0:
[----:B------:R-:W-:-:S00]  /*0120*/  BRA `(.L_x_0) ;  /* 0xfffffffc00fc7947 */ /* 0x000fc0000383ffff */
[----:B------:R-:W-:-:S00]  /*0130*/  NOP ;  /* 0x0000000000007918 */ /* 0x000fc00000000000 */
        /* <DEDUP_REMOVED lines=12> */
.L_x_1:


//--------------------- .nv.shared.reserved.0     --------------------------
	.section	.nv.shared.reserved.0,"aw",@nobits
	.weak		__nv_reservedSMEM_offset_0_alias
	.size		__nv_reservedSMEM_offset_0_alias, 0, 64
	.other		__nv_reservedSMEM_offset_0_alias,@"STO_CUDA_RESERVED_SHARED STV_DEFAULT"
__nv_reservedSMEM_offset_0_alias:
	.zero		0
	.zero		64


//--------------------- .nv.constant0._Z9Array_addPiS_S_S_ --------------------------
	.section	.nv.constant0._Z9Array_addPiS_S_S_,"a",@progbits
	.sectionflags	@""
	.align	4
.nv.constant0._Z9Array_addPiS_S_S_:
	.zero		928


//--------------------- SYMBOLS --------------------------

	.type		.nv.reservedSmem.offset0,@object
	.size		.nv.reservedSmem.offset0,0x4
